//
// Generated by NVIDIA NVVM Compiler
//
// Compiler Build ID: CL-36424714
// Cuda compilation tools, release 13.0, V13.0.88
// Based on NVVM 20.0.0
//

.version 9.0
.target sm_100
.address_size 64

	// .globl	_Z26work_efficient_scan_kernelPiS_S_i
// _ZZ26work_efficient_scan_kernelPiS_S_iE10scan_array has been demoted

.visible .entry _Z26work_efficient_scan_kernelPiS_S_i(
	.param .u64 .ptr .align 1 _Z26work_efficient_scan_kernelPiS_S_i_param_0,
	.param .u64 .ptr .align 1 _Z26work_efficient_scan_kernelPiS_S_i_param_1,
	.param .u64 .ptr .align 1 _Z26work_efficient_scan_kernelPiS_S_i_param_2,
	.param .u32 _Z26work_efficient_scan_kernelPiS_S_i_param_3
)
{
	.reg .pred 	%p<21>;
	.reg .b32 	%r<104>;
	.reg .b64 	%rd<17>;
	// demoted variable
	.shared .align 4 .b8 _ZZ26work_efficient_scan_kernelPiS_S_iE10scan_array[8192];
	ld.param.u64 	%rd1, [_Z26work_efficient_scan_kernelPiS_S_i_param_0];
	ld.param.u64 	%rd3, [_Z26work_efficient_scan_kernelPiS_S_i_param_1];
	ld.param.u64 	%rd2, [_Z26work_efficient_scan_kernelPiS_S_i_param_2];
	cvta.to.global.u64 	%rd4, %rd3;
	mov.u32 	%r1, %tid.x;
	mov.u32 	%r2, %ctaid.x;
	mov.u32 	%r11, %ntid.x;
	mul.lo.s32 	%r12, %r2, %r11;
	shl.b32 	%r13, %r12, 1;
	add.s32 	%r3, %r13, %r1;
	mul.wide.u32 	%rd5, %r3, 4;
	add.s64 	%rd6, %rd4, %rd5;
	ld.global.u32 	%r14, [%rd6];
	shl.b32 	%r15, %r1, 2;
	mov.u32 	%r16, _ZZ26work_efficient_scan_kernelPiS_S_iE10scan_array;
	add.s32 	%r4, %r16, %r15;
	st.shared.u32 	[%r4], %r14;
	add.s32 	%r5, %r3, %r11;
	mul.wide.u32 	%rd7, %r5, 4;
	add.s64 	%rd8, %rd4, %rd7;
	ld.global.u32 	%r17, [%rd8];
	shl.b32 	%r18, %r11, 2;
	add.s32 	%r6, %r4, %r18;
	st.shared.u32 	[%r6], %r17;
	bar.sync 	0;
	add.s32 	%r7, %r1, 1;
	shl.b32 	%r8, %r7, 3;
	add.s32 	%r9, %r16, %r8;
	ld.shared.u32 	%r19, [%r9+-8];
	ld.shared.u32 	%r20, [%r9+-4];
	add.s32 	%r21, %r20, %r19;
	st.shared.u32 	[%r9+-4], %r21;
	bar.sync 	0;
	setp.gt.u32 	%p1, %r1, 511;
	@%p1 bra 	$L__BB0_2;
	add.s32 	%r22, %r9, %r8;
	ld.shared.u32 	%r23, [%r22+-12];
	ld.shared.u32 	%r24, [%r22+-4];
	add.s32 	%r25, %r24, %r23;
	st.shared.u32 	[%r22+-4], %r25;
$L__BB0_2:
	bar.sync 	0;
	setp.gt.u32 	%p2, %r1, 255;
	@%p2 bra 	$L__BB0_4;
	mad.lo.s32 	%r26, %r7, 24, %r9;
	ld.shared.u32 	%r27, [%r26+-20];
	ld.shared.u32 	%r28, [%r26+-4];
	add.s32 	%r29, %r28, %r27;
	st.shared.u32 	[%r26+-4], %r29;
$L__BB0_4:
	bar.sync 	0;
	setp.gt.u32 	%p3, %r1, 127;
	@%p3 bra 	$L__BB0_6;
	mad.lo.s32 	%r30, %r7, 56, %r9;
	ld.shared.u32 	%r31, [%r30+-36];
	ld.shared.u32 	%r32, [%r30+-4];
	add.s32 	%r33, %r32, %r31;
	st.shared.u32 	[%r30+-4], %r33;
$L__BB0_6:
	bar.sync 	0;
	setp.gt.u32 	%p4, %r1, 63;
	@%p4 bra 	$L__BB0_8;
	mad.lo.s32 	%r34, %r7, 120, %r9;
	ld.shared.u32 	%r35, [%r34+-68];
	ld.shared.u32 	%r36, [%r34+-4];
	add.s32 	%r37, %r36, %r35;
	st.shared.u32 	[%r34+-4], %r37;
$L__BB0_8:
	bar.sync 	0;
	setp.gt.u32 	%p5, %r1, 31;
	@%p5 bra 	$L__BB0_10;
	mad.lo.s32 	%r38, %r7, 248, %r9;
	ld.shared.u32 	%r39, [%r38+-132];
	ld.shared.u32 	%r40, [%r38+-4];
	add.s32 	%r41, %r40, %r39;
	st.shared.u32 	[%r38+-4], %r41;
$L__BB0_10:
	bar.sync 	0;
	setp.gt.u32 	%p6, %r1, 15;
	@%p6 bra 	$L__BB0_12;
	mad.lo.s32 	%r42, %r7, 504, %r9;
	ld.shared.u32 	%r43, [%r42+-260];
	ld.shared.u32 	%r44, [%r42+-4];
	add.s32 	%r45, %r44, %r43;
	st.shared.u32 	[%r42+-4], %r45;
$L__BB0_12:
	bar.sync 	0;
	setp.gt.u32 	%p7, %r1, 7;
	@%p7 bra 	$L__BB0_14;
	mad.lo.s32 	%r46, %r7, 1016, %r9;
	ld.shared.u32 	%r47, [%r46+-516];
	ld.shared.u32 	%r48, [%r46+-4];
	add.s32 	%r49, %r48, %r47;
	st.shared.u32 	[%r46+-4], %r49;
$L__BB0_14:
	bar.sync 	0;
	setp.gt.u32 	%p8, %r1, 3;
	@%p8 bra 	$L__BB0_16;
	mad.lo.s32 	%r50, %r7, 2040, %r9;
	ld.shared.u32 	%r51, [%r50+-1028];
	ld.shared.u32 	%r52, [%r50+-4];
	add.s32 	%r53, %r52, %r51;
	st.shared.u32 	[%r50+-4], %r53;
$L__BB0_16:
	bar.sync 	0;
	setp.gt.u32 	%p9, %r1, 1;
	@%p9 bra 	$L__BB0_18;
	mad.lo.s32 	%r54, %r7, 4088, %r9;
	ld.shared.u32 	%r55, [%r54+-2052];
	ld.shared.u32 	%r56, [%r54+-4];
	add.s32 	%r57, %r56, %r55;
	st.shared.u32 	[%r54+-4], %r57;
$L__BB0_18:
	bar.sync 	0;
	setp.ne.s32 	%p10, %r1, 0;
	@%p10 bra 	$L__BB0_20;
	ld.shared.u32 	%r58, [_ZZ26work_efficient_scan_kernelPiS_S_iE10scan_array+4092];
	ld.shared.u32 	%r59, [_ZZ26work_efficient_scan_kernelPiS_S_iE10scan_array+8188];
	add.s32 	%r60, %r59, %r58;
	st.shared.u32 	[_ZZ26work_efficient_scan_kernelPiS_S_iE10scan_array+8188], %r60;
$L__BB0_20:
	setp.ne.s32 	%p11, %r1, 0;
	bar.sync 	0;
	shl.b32 	%r10, %r7, 1;
	@%p11 bra 	$L__BB0_22;
	ld.shared.u32 	%r61, [_ZZ26work_efficient_scan_kernelPiS_S_iE10scan_array+4092];
	ld.shared.u32 	%r62, [_ZZ26work_efficient_scan_kernelPiS_S_iE10scan_array+6140];
	add.s32 	%r63, %r62, %r61;
	st.shared.u32 	[_ZZ26work_efficient_scan_kernelPiS_S_iE10scan_array+6140], %r63;
$L__BB0_22:
	bar.sync 	0;
	setp.gt.u32 	%p12, %r1, 2;
	@%p12 bra 	$L__BB0_24;
	mad.lo.s32 	%r64, %r10, 1020, %r9;
	ld.shared.u32 	%r65, [%r64+-4];
	ld.shared.u32 	%r66, [%r64+1020];
	add.s32 	%r67, %r66, %r65;
	st.shared.u32 	[%r64+1020], %r67;
$L__BB0_24:
	bar.sync 	0;
	setp.gt.u32 	%p13, %r1, 6;
	@%p13 bra 	$L__BB0_26;
	mad.lo.s32 	%r68, %r10, 508, %r9;
	ld.shared.u32 	%r69, [%r68+-4];
	ld.shared.u32 	%r70, [%r68+508];
	add.s32 	%r71, %r70, %r69;
	st.shared.u32 	[%r68+508], %r71;
$L__BB0_26:
	bar.sync 	0;
	setp.gt.u32 	%p14, %r1, 14;
	@%p14 bra 	$L__BB0_28;
	mad.lo.s32 	%r72, %r10, 252, %r9;
	ld.shared.u32 	%r73, [%r72+-4];
	ld.shared.u32 	%r74, [%r72+252];
	add.s32 	%r75, %r74, %r73;
	st.shared.u32 	[%r72+252], %r75;
$L__BB0_28:
	bar.sync 	0;
	setp.gt.u32 	%p15, %r1, 30;
	@%p15 bra 	$L__BB0_30;
	mad.lo.s32 	%r76, %r10, 124, %r9;
	ld.shared.u32 	%r77, [%r76+-4];
	ld.shared.u32 	%r78, [%r76+124];
	add.s32 	%r79, %r78, %r77;
	st.shared.u32 	[%r76+124], %r79;
$L__BB0_30:
	bar.sync 	0;
	setp.gt.u32 	%p16, %r1, 62;
	@%p16 bra 	$L__BB0_32;
	mad.lo.s32 	%r80, %r10, 60, %r9;
	ld.shared.u32 	%r81, [%r80+-4];
	ld.shared.u32 	%r82, [%r80+60];
	add.s32 	%r83, %r82, %r81;
	st.shared.u32 	[%r80+60], %r83;
$L__BB0_32:
	bar.sync 	0;
	setp.gt.u32 	%p17, %r1, 126;
	@%p17 bra 	$L__BB0_34;
	mad.lo.s32 	%r84, %r10, 28, %r9;
	ld.shared.u32 	%r85, [%r84+-4];
	ld.shared.u32 	%r86, [%r84+28];
	add.s32 	%r87, %r86, %r85;
	st.shared.u32 	[%r84+28], %r87;
$L__BB0_34:
	bar.sync 	0;
	setp.gt.u32 	%p18, %r1, 254;
	@%p18 bra 	$L__BB0_36;
	mad.lo.s32 	%r88, %r10, 12, %r9;
	ld.shared.u32 	%r89, [%r88+-4];
	ld.shared.u32 	%r90, [%r88+12];
	add.s32 	%r91, %r90, %r89;
	st.shared.u32 	[%r88+12], %r91;
$L__BB0_36:
	bar.sync 	0;
	setp.gt.u32 	%p19, %r1, 510;
	@%p19 bra 	$L__BB0_38;
	shl.b32 	%r92, %r10, 2;
	add.s32 	%r93, %r9, %r92;
	ld.shared.u32 	%r94, [%r93+-4];
	ld.shared.u32 	%r95, [%r93+4];
	add.s32 	%r96, %r95, %r94;
	st.shared.u32 	[%r93+4], %r96;
$L__BB0_38:
	bar.sync 	0;
	setp.eq.s32 	%p20, %r1, 1023;
	@%p20 bra 	$L__BB0_40;
	add.s32 	%r98, %r4, %r15;
	ld.shared.u32 	%r99, [%r98+4];
	ld.shared.u32 	%r100, [%r98+8];
	add.s32 	%r101, %r100, %r99;
	st.shared.u32 	[%r98+8], %r101;
$L__BB0_40:
	bar.sync 	0;
	cvta.to.global.u64 	%rd9, %rd1;
	cvta.to.global.u64 	%rd10, %rd2;
	bar.sync 	0;
	ld.shared.u32 	%r102, [%r4];
	add.s64 	%rd12, %rd9, %rd5;
	st.global.u32 	[%rd12], %r102;
	ld.shared.u32 	%r103, [%r6];
	add.s64 	%rd14, %rd9, %rd7;
	st.global.u32 	[%rd14], %r103;
	mul.wide.u32 	%rd15, %r2, 4;
	add.s64 	%rd16, %rd10, %rd15;
	st.global.u32 	[%rd16], %r103;
	ret;

}


// ===== COMPILED SASS (sm_100) =====

	.target	sm_100

	.elftype	@"ET_EXEC"


//--------------------- .note.nv.tkinfo           --------------------------
	.section	.note.nv.tkinfo,"",@"SHT_NOTE"
	.sectionflags	@"SHF_NOTE_NV_TKINFO"
	.tkinfo
        /*0018*/ 	.word	0x00000002
        /*0030*/ 	.string	""
        /*0030*/ 	.string	"ptxas"
        /*0030*/ 	.string	"Cuda compilation tools, release 13.0, V13.0.88"
        /*0030*/ 	.string	"Build cuda_13.0.r13.0/compiler.36424714_0"
        /*0030*/ 	.string	"-arch sm_100 -m 64 "



//--------------------- .note.nv.cuinfo           --------------------------
	.section	.note.nv.cuinfo,"",@"SHT_NOTE"
	.sectionflags	@"SHF_NOTE_NV_CUINFO"
        /*0018*/ 	.short	0x0002
        /*001a*/ 	.short	0x0064
        /*001c*/ 	.short	0x0082
	.zero		2


//--------------------- .nv.info                  --------------------------
	.section	.nv.info,"",@"SHT_CUDA_INFO"
	.align	4


	//----- nvinfo : EIATTR_REGCOUNT
	.align		4
        /*0000*/ 	.byte	0x04, 0x2f
        /*0002*/ 	.short	(.L_1 - .L_0)
	.align		4
.L_0:
        /*0004*/ 	.word	index@(_Z26work_efficient_scan_kernelPiS_S_i)
        /*0008*/ 	.word	0x00000014


	//----- nvinfo : EIATTR_FRAME_SIZE
	.align		4
.L_1:
        /*000c*/ 	.byte	0x04, 0x11
        /*000e*/ 	.short	(.L_3 - .L_2)
	.align		4
.L_2:
        /*0010*/ 	.word	index@(_Z26work_efficient_scan_kernelPiS_S_i)
        /*0014*/ 	.word	0x00000000


	//----- nvinfo : EIATTR_MIN_STACK_SIZE
	.align		4
.L_3:
        /*0018*/ 	.byte	0x04, 0x12
        /*001a*/ 	.short	(.L_5 - .L_4)
	.align		4
.L_4:
        /*001c*/ 	.word	index@(_Z26work_efficient_scan_kernelPiS_S_i)
        /*0020*/ 	.word	0x00000000
.L_5:


//--------------------- .nv.compat                --------------------------
	.section	.nv.compat,"",@"SHT_CUDA_COMPAT_INFO"
	.align	4
        /*0000*/ 	.byte	0x02, 0x09, 0x00, 0x00, 0x02, 0x02, 0x01, 0x00, 0x02, 0x05, 0x05, 0x00, 0x03, 0x07, 0x01, 0x01
        /*0010*/ 	.byte	0x02, 0x03, 0x00, 0x00, 0x02, 0x06, 0x01, 0x00, 0x04, 0x0b, 0x08, 0x00, 0x09, 0x00, 0x00, 0x00
        /*0020*/ 	.byte	0x00, 0x00, 0x00, 0x00


//--------------------- .nv.info._Z26work_efficient_scan_kernelPiS_S_i --------------------------
	.section	.nv.info._Z26work_efficient_scan_kernelPiS_S_i,"",@"SHT_CUDA_INFO"
	.sectionflags	@""
	.align	4


	//----- nvinfo : EIATTR_CUDA_API_VERSION
	.align		4
        /*0000*/ 	.byte	0x04, 0x37
        /*0002*/ 	.short	(.L_7 - .L_6)
.L_6:
        /*0004*/ 	.word	0x00000082


	//----- nvinfo : EIATTR_KPARAM_INFO
	.align		4
.L_7:
        /*0008*/ 	.byte	0x04, 0x17
        /*000a*/ 	.short	(.L_9 - .L_8)
.L_8:
        /*000c*/ 	.word	0x00000000
        /*0010*/ 	.short	0x0003
        /*0012*/ 	.short	0x0018
        /*0014*/ 	.byte	0x00, 0xf0, 0x11, 0x00


	//----- nvinfo : EIATTR_KPARAM_INFO
	.align		4
.L_9:
        /*0018*/ 	.byte	0x04, 0x17
        /*001a*/ 	.short	(.L_11 - .L_10)
.L_10:
        /*001c*/ 	.word	0x00000000
        /*0020*/ 	.short	0x0002
        /*0022*/ 	.short	0x0010
        /*0024*/ 	.byte	0x00, 0xf5, 0x21, 0x00


	//----- nvinfo : EIATTR_KPARAM_INFO
	.align		4
.L_11:
        /*0028*/ 	.byte	0x04, 0x17
        /*002a*/ 	.short	(.L_13 - .L_12)
.L_12:
        /*002c*/ 	.word	0x00000000
        /*0030*/ 	.short	0x0001
        /*0032*/ 	.short	0x0008
        /*0034*/ 	.byte	0x00, 0xf5, 0x21, 0x00


	//----- nvinfo : EIATTR_KPARAM_INFO
	.align		4
.L_13:
        /*0038*/ 	.byte	0x04, 0x17
        /*003a*/ 	.short	(.L_15 - .L_14)
.L_14:
        /*003c*/ 	.word	0x00000000
        /*0040*/ 	.short	0x0000
        /*0042*/ 	.short	0x0000
        /*0044*/ 	.byte	0x00, 0xf5, 0x21, 0x00


	//----- nvinfo : EIATTR_SPARSE_MMA_MASK
	.align		4
.L_15:
        /*0048*/ 	.byte	0x03, 0x50
        /*004a*/ 	.short	0x0000


	//----- nvinfo : EIATTR_MAXREG_COUNT
	.align		4
        /*004c*/ 	.byte	0x03, 0x1b
        /*004e*/ 	.short	0x00ff


	//----- nvinfo : EIATTR_NUM_BARRIERS
	.align		4
        /*0050*/ 	.byte	0x02, 0x4c
        /*0052*/ 	.byte	0x01
	.zero		1


	//----- nvinfo : EIATTR_MERCURY_ISA_VERSION
	.align		4
        /*0054*/ 	.byte	0x03, 0x5f
        /*0056*/ 	.short	0x0101


	//----- nvinfo : EIATTR_VRC_CTA_INIT_COUNT
	.align		4
        /*0058*/ 	.byte	0x02, 0x4a
	.zero		1
	.zero		1


	//----- nvinfo : EIATTR_EXIT_INSTR_OFFSETS
	.align		4
        /*005c*/ 	.byte	0x04, 0x1c
        /*005e*/ 	.short	(.L_17 - .L_16)


	//   ....[0]....
.L_16:
        /*0060*/ 	.word	0x00000b10


	//----- nvinfo : EIATTR_CBANK_PARAM_SIZE
	.align		4
.L_17:
        /*0064*/ 	.byte	0x03, 0x19
        /*0066*/ 	.short	0x001c


	//----- nvinfo : EIATTR_PARAM_CBANK
	.align		4
        /*0068*/ 	.byte	0x04, 0x0a
        /*006a*/ 	.short	(.L_19 - .L_18)
	.align		4
.L_18:
        /*006c*/ 	.word	index@(.nv.constant0._Z26work_efficient_scan_kernelPiS_S_i)
        /*0070*/ 	.short	0x0380
        /*0072*/ 	.short	0x001c


	//----- nvinfo : EIATTR_SW_WAR
	.align		4
.L_19:
        /*0074*/ 	.byte	0x04, 0x36
        /*0076*/ 	.short	(.L_21 - .L_20)
.L_20:
        /*0078*/ 	.word	0x00000008
.L_21:


//--------------------- .nv.callgraph             --------------------------
	.section	.nv.callgraph,"",@"SHT_CUDA_CALLGRAPH"
	.align	4
	.sectionentsize	8
	.align		4
        /*0000*/ 	.word	0x00000000
	.align		4
        /*0004*/ 	.word	0xffffffff
	.align		4
        /*0008*/ 	.word	0x00000000
	.align		4
        /*000c*/ 	.word	0xfffffffe
	.align		4
        /*0010*/ 	.word	0x00000000
	.align		4
        /*0014*/ 	.word	0xfffffffd
	.align		4
        /*0018*/ 	.word	0x00000000
	.align		4
        /*001c*/ 	.word	0xfffffffc


//--------------------- .text._Z26work_efficient_scan_kernelPiS_S_i --------------------------
	.section	.text._Z26work_efficient_scan_kernelPiS_S_i,"ax",@progbits
	.align	128
        .global         _Z26work_efficient_scan_kernelPiS_S_i
        .type           _Z26work_efficient_scan_kernelPiS_S_i,@function
        .size           _Z26work_efficient_scan_kernelPiS_S_i,(.L_x_1 - _Z26work_efficient_scan_kernelPiS_S_i)
        .other          _Z26work_efficient_scan_kernelPiS_S_i,@"STO_CUDA_ENTRY STV_DEFAULT"
_Z26work_efficient_scan_kernelPiS_S_i:
.text._Z26work_efficient_scan_kernelPiS_S_i:
[----:B------:R-:W-:Y:S01]  /*0000*/  LDC R1, c[0x0][0x37c] ;  /* 0x0000df00ff017b82 */ /* 0x000fe20000000800 */
[----:B------:R-:W0:Y:S07]  /*0010*/  S2R R0, SR_CTAID.X ;  /* 0x0000000000007919 */ /* 0x000e2e0000002500 */
[----:B------:R-:W0:Y:S01]  /*0020*/  LDC R6, c[0x0][0x360] ;  /* 0x0000d800ff067b82 */ /* 0x000e220000000800 */
[----:B------:R-:W1:Y:S01]  /*0030*/  LDCU.64 UR6, c[0x0][0x358] ;  /* 0x00006b00ff0677ac */ /* 0x000e620008000a00 */
[----:B------:R-:W2:Y:S06]  /*0040*/  S2R R4, SR_TID.X ;  /* 0x0000000000047919 */ /* 0x000eac0000002100 */
[----:B------:R-:W3:Y:S01]  /*0050*/  LDC.64 R10, c[0x0][0x388] ;  /* 0x0000e200ff0a7b82 */ /* 0x000ee20000000a00 */
[----:B0-----:R-:W-:-:S04]  /*0060*/  IMAD R3, R0, R6, RZ ;  /* 0x0000000600037224 */ /* 0x001fc800078e02ff */
[----:B--2---:R-:W-:-:S04]  /*0070*/  IMAD R3, R3, 0x2, R4 ;  /* 0x0000000203037824 */ /* 0x004fc800078e0204 */
[C---:B---3--:R-:W-:Y:S01]  /*0080*/  IMAD.WIDE.U32 R8, R3.reuse, 0x4, R10 ;  /* 0x0000000403087825 */ /* 0x048fe200078e000a */
[----:B------:R-:W-:-:S05]  /*0090*/  IADD3 R2, PT, PT, R3, R6, RZ ;  /* 0x0000000603027210 */ /* 0x000fca0007ffe0ff */
[----:B------:R-:W-:Y:S01]  /*00a0*/  IMAD.WIDE.U32 R10, R2, 0x4, R10 ;  /* 0x00000004020a7825 */ /* 0x000fe200078e000a */
[----:B-1----:R0:W2:Y:S05]  /*00b0*/  LDG.E R8, desc[UR6][R8.64] ;  /* 0x0000000608087981 */ /* 0x0020aa000c1e1900 */
[----:B------:R-:W3:Y:S01]  /*00c0*/  LDG.E R10, desc[UR6][R10.64] ;  /* 0x000000060a0a7981 */ /* 0x000ee2000c1e1900 */
[----:B------:R-:W1:Y:S01]  /*00d0*/  S2UR UR5, SR_CgaCtaId ;  /* 0x00000000000579c3 */ /* 0x000e620000008800 */
[----:B------:R-:W-:Y:S01]  /*00e0*/  UMOV UR4, 0x400 ;  /* 0x0000040000047882 */ /* 0x000fe20000000000 */
[C---:B------:R-:W-:Y:S02]  /*00f0*/  ISETP.GT.U32.AND P1, PT, R4.reuse, 0x1ff, PT ;  /* 0x000001ff0400780c */ /* 0x040fe40003f24070 */
[----:B------:R-:W-:Y:S01]  /*0100*/  ISETP.GT.U32.AND P0, PT, R4, 0xff, PT ;  /* 0x000000ff0400780c */ /* 0x000fe20003f04070 */
[----:B-1----:R-:W-:-:S06]  /*0110*/  ULEA UR4, UR5, UR4, 0x18 ;  /* 0x0000000405047291 */ /* 0x002fcc000f8ec0ff */
[C---:B------:R-:W-:Y:S02]  /*0120*/  LEA R7, R4.reuse, UR4, 0x2 ;  /* 0x0000000404077c11 */ /* 0x040fe4000f8e10ff */
[----:B------:R-:W-:-:S03]  /*0130*/  LEA R15, R4, UR4, 0x3 ;  /* 0x00000004040f7c11 */ /* 0x000fc6000f8e18ff */
[----:B------:R-:W-:Y:S01]  /*0140*/  IMAD R5, R6, 0x4, R7 ;  /* 0x0000000406057824 */ /* 0x000fe200078e0207 */
[----:B------:R-:W-:-:S04]  /*0150*/  IADD3 R6, PT, PT, R4, 0x1, RZ ;  /* 0x0000000104067810 */ /* 0x000fc80007ffe0ff */
[C---:B0-----:R-:W-:Y:S01]  /*0160*/  LEA R9, R6.reuse, UR4, 0x3 ;  /* 0x0000000406097c11 */ /* 0x041fe2000f8e18ff */
[----:B------:R-:W-:-:S04]  /*0170*/  IMAD.SHL.U32 R6, R6, 0x2, RZ ;  /* 0x0000000206067824 */ /* 0x000fc800078e00ff */
[----:B------:R-:W-:Y:S01]  /*0180*/  @!P0 IMAD R17, R4, 0x18, R9 ;  /* 0x0000001804118824 */ /* 0x000fe200078e0209 */
[----:B--2---:R-:W-:Y:S04]  /*0190*/  STS [R7], R8 ;  /* 0x0000000807007388 */ /* 0x004fe80000000800 */
[----:B---3--:R-:W-:Y:S01]  /*01a0*/  STS [R5], R10 ;  /* 0x0000000a05007388 */ /* 0x008fe20000000800 */
[----:B------:R-:W-:Y:S06]  /*01b0*/  BAR.SYNC.DEFER_BLOCKING 0x0 ;  /* 0x0000000000007b1d */ /* 0x000fec0000010000 */
[----:B------:R-:W0:Y:S02]  /*01c0*/  LDS.64 R12, [R15] ;  /* 0x000000000f0c7984 */ /* 0x000e240000000a00 */
[----:B0-----:R-:W-:Y:S01]  /*01d0*/  IMAD.IADD R12, R12, 0x1, R13 ;  /* 0x000000010c0c7824 */ /* 0x001fe200078e020d */
[----:B------:R-:W-:-:S04]  /*01e0*/  @!P1 LEA R13, R4, R9, 0x3 ;  /* 0x00000009040d9211 */ /* 0x000fc800078e18ff */
[----:B------:R-:W-:Y:S01]  /*01f0*/  STS [R15+0x4], R12 ;  /* 0x0000040c0f007388 */ /* 0x000fe20000000800 */
[----:B------:R-:W-:Y:S06]  /*0200*/  BAR.SYNC.DEFER_BLOCKING 0x0 ;  /* 0x0000000000007b1d */ /* 0x000fec0000010000 */
[----:B------:R-:W-:Y:S04]  /*0210*/  @!P1 LDS R8, [R13+-0x4] ;  /* 0xfffffc000d089984 */ /* 0x000fe80000000800 */
[----:B------:R-:W0:Y:S02]  /*0220*/  @!P1 LDS R11, [R13+0x4] ;  /* 0x000004000d0b9984 */ /* 0x000e240000000800 */
[----:B0-----:R-:W-:-:S05]  /*0230*/  @!P1 IMAD.IADD R8, R8, 0x1, R11 ;  /* 0x0000000108089824 */ /* 0x001fca00078e020b */
[----:B------:R-:W-:Y:S01]  /*0240*/  @!P1 STS [R13+0x4], R8 ;  /* 0x000004080d009388 */ /* 0x000fe20000000800 */
[----:B------:R-:W-:Y:S01]  /*0250*/  BAR.SYNC.DEFER_BLOCKING 0x0 ;  /* 0x0000000000007b1d */ /* 0x000fe20000010000 */
[----:B------:R-:W-:-:S13]  /*0260*/  ISETP.GT.U32.AND P1, PT, R4, 0x7f, PT ;  /* 0x0000007f0400780c */ /* 0x000fda0003f24070 */
[----:B------:R-:W-:Y:S01]  /*0270*/  @!P1 IMAD R14, R4, 0x38, R9 ;  /* 0x00000038040e9824 */ /* 0x000fe200078e0209 */
[----:B------:R-:W-:Y:S04]  /*0280*/  @!P0 LDS R10, [R17+0x4] ;  /* 0x00000400110a8984 */ /* 0x000fe80000000800 */
[----:B------:R-:W0:Y:S02]  /*0290*/  @!P0 LDS R11, [R17+0x14] ;  /* 0x00001400110b8984 */ /* 0x000e240000000800 */
[----:B0-----:R-:W-:-:S05]  /*02a0*/  @!P0 IADD3 R10, PT, PT, R10, R11, RZ ;  /* 0x0000000b0a0a8210 */ /* 0x001fca0007ffe0ff */
[----:B------:R-:W-:Y:S01]  /*02b0*/  @!P0 STS [R17+0x14], R10 ;  /* 0x0000140a11008388 */ /* 0x000fe20000000800 */
[----:B------:R-:W-:Y:S01]  /*02c0*/  BAR.SYNC.DEFER_BLOCKING 0x0 ;  /* 0x0000000000007b1d */ /* 0x000fe20000010000 */
[----:B------:R-:W-:-:S13]  /*02d0*/  ISETP.GT.U32.AND P0, PT, R4, 0x3f, PT ;  /* 0x0000003f0400780c */ /* 0x000fda0003f04070 */
[----:B------:R-:W-:Y:S01]  /*02e0*/  @!P0 IMAD R15, R4, 0x78, R9 ;  /* 0x00000078040f8824 */ /* 0x000fe200078e0209 */
[----:B------:R-:W-:Y:S04]  /*02f0*/  @!P1 LDS R11, [R14+0x14] ;  /* 0x000014000e0b9984 */ /* 0x000fe80000000800 */
        /* <DEDUP_REMOVED lines=39> */
[----:B------:R-:W-:-:S05]  /*0570*/  ISETP.NE.AND P0, PT, R4, RZ, PT ;  /* 0x000000ff0400720c */ /* 0x000fca0003f05270 */
[----:B------:R-:W-:Y:S04]  /*0580*/  @!P1 LDS R11, [R14+0x7f4] ;  /* 0x0007f4000e0b9984 */ /* 0x000fe80000000800 */
[----:B------:R-:W0:Y:S02]  /*0590*/  @!P1 LDS R12, [R14+0xff4] ;  /* 0x000ff4000e0c9984 */ /* 0x000e240000000800 */
[----:B0-----:R-:W-:-:S05]  /*05a0*/  @!P1 IMAD.IADD R11, R11, 0x1, R12 ;  /* 0x000000010b0b9824 */ /* 0x001fca00078e020c */
[----:B------:R0:W-:Y:S01]  /*05b0*/  @!P1 STS [R14+0xff4], R11 ;  /* 0x000ff40b0e009388 */ /* 0x0001e20000000800 */
[----:B------:R-:W-:Y:S01]  /*05c0*/  BAR.SYNC.DEFER_BLOCKING 0x0 ;  /* 0x0000000000007b1d */ /* 0x000fe20000010000 */
[----:B------:R-:W-:-:S13]  /*05d0*/  ISETP.GT.U32.AND P1, PT, R4, 0x2, PT ;  /* 0x000000020400780c */ /* 0x000fda0003f24070 */
[----:B0-----:R-:W-:Y:S01]  /*05e0*/  @!P1 IMAD R11, R6, 0x3fc, R9 ;  /* 0x000003fc060b9824 */ /* 0x001fe200078e0209 */
[----:B------:R-:W-:Y:S04]  /*05f0*/  @!P0 LDS R8, [UR4+0xffc] ;  /* 0x000ffc04ff088984 */ /* 0x000fe80008000800 */
[----:B------:R-:W0:Y:S02]  /*0600*/  @!P0 LDS R13, [UR4+0x1ffc] ;  /* 0x001ffc04ff0d8984 */ /* 0x000e240008000800 */
[----:B0-----:R-:W-:-:S05]  /*0610*/  @!P0 IADD3 R8, PT, PT, R8, R13, RZ ;  /* 0x0000000d08088210 */ /* 0x001fca0007ffe0ff */
[----:B------:R-:W-:Y:S01]  /*0620*/  @!P0 STS [UR4+0x1ffc], R8 ;  /* 0x001ffc08ff008988 */ /* 0x000fe20008000804 */
[----:B------:R-:W-:Y:S06]  /*0630*/  BAR.SYNC.DEFER_BLOCKING 0x0 ;  /* 0x0000000000007b1d */ /* 0x000fec0000010000 */
[----:B------:R-:W-:Y:S04]  /*0640*/  @!P0 LDS R10, [UR4+0xffc] ;  /* 0x000ffc04ff0a8984 */ /* 0x000fe80008000800 */
[----:B------:R-:W0:Y:S02]  /*0650*/  @!P0 LDS R13, [UR4+0x17fc] ;  /* 0x0017fc04ff0d8984 */ /* 0x000e240008000800 */
[----:B0-----:R-:W-:-:S05]  /*0660*/  @!P0 IADD3 R10, PT, PT, R10, R13, RZ ;  /* 0x0000000d0a0a8210 */ /* 0x001fca0007ffe0ff */
[----:B------:R-:W-:Y:S01]  /*0670*/  @!P0 STS [UR4+0x17fc], R10 ;  /* 0x0017fc0aff008988 */ /* 0x000fe20008000804 */
[----:B------:R-:W-:Y:S01]  /*0680*/  BAR.SYNC.DEFER_BLOCKING 0x0 ;  /* 0x0000000000007b1d */ /* 0x000fe20000010000 */
[----:B------:R-:W-:-:S13]  /*0690*/  ISETP.GT.U32.AND P0, PT, R4, 0x6, PT ;  /* 0x000000060400780c */ /* 0x000fda0003f04070 */
[----:B------:R-:W-:Y:S01]  /*06a0*/  @!P0 IMAD R8, R6, 0x1fc, R9 ;  /* 0x000001fc06088824 */ /* 0x000fe200078e0209 */
[----:B------:R-:W-:Y:S04]  /*06b0*/  @!P1 LDS R12, [R11+-0x4] ;  /* 0xfffffc000b0c9984 */ /* 0x000fe80000000800 */
[----:B------:R-:W0:Y:S02]  /*06c0*/  @!P1 LDS R13, [R11+0x3fc] ;  /* 0x0003fc000b0d9984 */ /* 0x000e240000000800 */
[----:B0-----:R-:W-:-:S05]  /*06d0*/  @!P1 IMAD.IADD R12, R12, 0x1, R13 ;  /* 0x000000010c0c9824 */ /* 0x001fca00078e020d */
[----:B------:R-:W-:Y:S01]  /*06e0*/  @!P1 STS [R11+0x3fc], R12 ;  /* 0x0003fc0c0b009388 */ /* 0x000fe20000000800 */
[----:B------:R-:W-:Y:S01]  /*06f0*/  BAR.SYNC.DEFER_BLOCKING 0x0 ;  /* 0x0000000000007b1d */ /* 0x000fe20000010000 */
[----:B------:R-:W-:-:S13]  /*0700*/  ISETP.GT.U32.AND P1, PT, R4, 0xe, PT ;  /* 0x0000000e0400780c */ /* 0x000fda0003f24070 */
[----:B------:R-:W-:Y:S01]  /*0710*/  @!P1 IMAD R10, R6, 0xfc, R9 ;  /* 0x000000fc060a9824 */ /* 0x000fe200078e0209 */
[----:B------:R-:W-:Y:S04]  /*0720*/  @!P0 LDS R13, [R8+-0x4] ;  /* 0xfffffc00080d8984 */ /* 0x000fe80000000800 */
[----:B------:R-:W0:Y:S02]  /*0730*/  @!P0 LDS R14, [R8+0x1fc] ;  /* 0x0001fc00080e8984 */ /* 0x000e240000000800 */
[----:B0-----:R-:W-:-:S05]  /*0740*/  @!P0 IADD3 R13, PT, PT, R13, R14, RZ ;  /* 0x0000000e0d0d8210 */ /* 0x001fca0007ffe0ff */
[----:B------:R-:W-:Y:S01]  /*0750*/  @!P0 STS [R8+0x1fc], R13 ;  /* 0x0001fc0d08008388 */ /* 0x000fe20000000800 */
        /* <DEDUP_REMOVED lines=30> */
[----:B------:R-:W-:Y:S01]  /*0940*/  @!P0 LEA R13, R4, R9, 0x3 ;  /* 0x00000009040d8211 */ /* 0x000fe200078e18ff */
[----:B------:R-:W-:Y:S04]  /*0950*/  @!P1 LDS R11, [R6+-0x4] ;  /* 0xfffffc00060b9984 */ /* 0x000fe80000000800 */
[----:B------:R-:W0:Y:S02]  /*0960*/  @!P1 LDS R12, [R6+0xc] ;  /* 0x00000c00060c9984 */ /* 0x000e240000000800 */
[----:B0-----:R-:W-:-:S05]  /*0970*/  @!P1 IMAD.IADD R11, R11, 0x1, R12 ;  /* 0x000000010b0b9824 */ /* 0x001fca00078e020c */
[----:B------:R-:W-:Y:S01]  /*0980*/  @!P1 STS [R6+0xc], R11 ;  /* 0x00000c0b06009388 */ /* 0x000fe20000000800 */
[----:B------:R-:W-:Y:S01]  /*0990*/  BAR.SYNC.DEFER_BLOCKING 0x0 ;  /* 0x0000000000007b1d */ /* 0x000fe20000010000 */
[----:B------:R-:W-:-:S13]  /*09a0*/  ISETP.NE.AND P1, PT, R4, 0x3ff, PT ;  /* 0x000003ff0400780c */ /* 0x000fda0003f25270 */
[----:B------:R-:W-:Y:S01]  /*09b0*/  @P1 LEA R4, R4, R7, 0x2 ;  /* 0x0000000704041211 */ /* 0x000fe200078e10ff */
[----:B------:R-:W-:Y:S04]  /*09c0*/  @!P0 LDS R8, [R13+0x4] ;  /* 0x000004000d088984 */ /* 0x000fe80000000800 */
[----:B------:R-:W0:Y:S02]  /*09d0*/  @!P0 LDS R9, [R13+0xc] ;  /* 0x00000c000d098984 */ /* 0x000e240000000800 */
[----:B0-----:R-:W-:-:S05]  /*09e0*/  @!P0 IMAD.IADD R8, R8, 0x1, R9 ;  /* 0x0000000108088824 */ /* 0x001fca00078e0209 */
[----:B------:R0:W-:Y:S01]  /*09f0*/  @!P0 STS [R13+0xc], R8 ;  /* 0x00000c080d008388 */ /* 0x0001e20000000800 */
[----:B------:R-:W-:Y:S08]  /*0a00*/  BAR.SYNC.DEFER_BLOCKING 0x0 ;  /* 0x0000000000007b1d */ /* 0x000ff00000010000 */
[----:B0-----:R-:W0:Y:S01]  /*0a10*/  LDC.64 R12, c[0x0][0x390] ;  /* 0x0000e400ff0c7b82 */ /* 0x001e220000000a00 */
[----:B------:R-:W-:Y:S04]  /*0a20*/  @P1 LDS R9, [R4+0x4] ;  /* 0x0000040004091984 */ /* 0x000fe80000000800 */
[----:B------:R-:W1:Y:S02]  /*0a30*/  @P1 LDS R10, [R4+0x8] ;  /* 0x00000800040a1984 */ /* 0x000e640000000800 */
[----:B-1----:R-:W-:-:S02]  /*0a40*/  @P1 IMAD.IADD R15, R9, 0x1, R10 ;  /* 0x00000001090f1824 */ /* 0x002fc400078e020a */
[----:B------:R-:W1:Y:S03]  /*0a50*/  LDC.64 R10, c[0x0][0x380] ;  /* 0x0000e000ff0a7b82 */ /* 0x000e660000000a00 */
[----:B------:R-:W-:Y:S01]  /*0a60*/  @P1 STS [R4+0x8], R15 ;  /* 0x0000080f04001388 */ /* 0x000fe20000000800 */
[----:B-1----:R-:W-:-:S04]  /*0a70*/  IMAD.WIDE.U32 R8, R3, 0x4, R10 ;  /* 0x0000000403087825 */ /* 0x002fc800078e000a */
[----:B------:R-:W-:-:S04]  /*0a80*/  IMAD.WIDE.U32 R2, R2, 0x4, R10 ;  /* 0x0000000402027825 */ /* 0x000fc800078e000a */
[----:B0-----:R-:W-:Y:S01]  /*0a90*/  IMAD.WIDE.U32 R10, R0, 0x4, R12 ;  /* 0x00000004000a7825 */ /* 0x001fe200078e000c */
[----:B------:R-:W-:Y:S08]  /*0aa0*/  BAR.SYNC.DEFER_BLOCKING 0x0 ;  /* 0x0000000000007b1d */ /* 0x000ff00000010000 */
[----:B------:R-:W-:Y:S06]  /*0ab0*/  BAR.SYNC.DEFER_BLOCKING 0x0 ;  /* 0x0000000000007b1d */ /* 0x000fec0000010000 */
[----:B------:R-:W0:Y:S04]  /*0ac0*/  LDS R7, [R7] ;  /* 0x0000000007077984 */ /* 0x000e280000000800 */
[----:B------:R-:W1:Y:S04]  /*0ad0*/  LDS R5, [R5] ;  /* 0x0000000005057984 */ /* 0x000e680000000800 */
[----:B0-----:R-:W-:Y:S04]  /*0ae0*/  STG.E desc[UR6][R8.64], R7 ;  /* 0x0000000708007986 */ /* 0x001fe8000c101906 */
[----:B-1----:R-:W-:Y:S04]  /*0af0*/  STG.E desc[UR6][R2.64], R5 ;  /* 0x0000000502007986 */ /* 0x002fe8000c101906 */
[----:B------:R-:W-:Y:S01]  /*0b00*/  STG.E desc[UR6][R10.64], R5 ;  /* 0x000000050a007986 */ /* 0x000fe2000c101906 */
[----:B------:R-:W-:Y:S05]  /*0b10*/  EXIT ;  /* 0x000000000000794d */ /* 0x000fea0003800000 */
.L_x_0:
[----:B------:R-:W-:-:S00]  /*0b20*/  BRA `(.L_x_0) ;  /* 0xfffffffc00fc7947 */ /* 0x000fc0000383ffff */
[----:B------:R-:W-:-:S00]  /*0b30*/  NOP ;  /* 0x0000000000007918 */ /* 0x000fc00000000000 */
        /* <DEDUP_REMOVED lines=12> */
.L_x_1:


//--------------------- .nv.shared._Z26work_efficient_scan_kernelPiS_S_i --------------------------
	.section	.nv.shared._Z26work_efficient_scan_kernelPiS_S_i,"aw",@nobits
	.sectionflags	@""
	.align	4
.nv.shared._Z26work_efficient_scan_kernelPiS_S_i:
	.zero		9216


//--------------------- .nv.shared.reserved.0     --------------------------
	.section	.nv.shared.reserved.0,"aw",@nobits
	.weak		__nv_reservedSMEM_offset_0_alias
	.size		__nv_reservedSMEM_offset_0_alias, 0, 64
	.other		__nv_reservedSMEM_offset_0_alias,@"STO_CUDA_RESERVED_SHARED STV_DEFAULT"
__nv_reservedSMEM_offset_0_alias:
	.zero		0
	.zero		64


//--------------------- .nv.constant0._Z26work_efficient_scan_kernelPiS_S_i --------------------------
	.section	.nv.constant0._Z26work_efficient_scan_kernelPiS_S_i,"a",@progbits
	.sectionflags	@""
	.align	4
.nv.constant0._Z26work_efficient_scan_kernelPiS_S_i:
	.zero		924


//--------------------- SYMBOLS --------------------------

	.type		.nv.reservedSmem.offset0,@object
	.size		.nv.reservedSmem.offset0,0x4
	.type		.nv.reservedSmem.cap,@object
	.size		.nv.reservedSmem.cap,0x4
